//
// Generated by NVIDIA NVVM Compiler
//
// Compiler Build ID: CL-36424714
// Cuda compilation tools, release 13.0, V13.0.88
// Based on NVVM 20.0.0
//

.version 9.0
.target sm_100
.address_size 64

	// .globl	_Z9vectorAddPKfS0_Pfi
.extern .func  (.param .b32 func_retval0) vprintf
(
	.param .b64 vprintf_param_0,
	.param .b64 vprintf_param_1
)
;
.global .align 1 .b8 $str[51] = {84, 104, 114, 101, 97, 100, 32, 35, 37, 100, 44, 32, 65, 91, 37, 100, 93, 61, 37, 46, 50, 102, 32, 43, 32, 66, 91, 37, 100, 93, 61, 37, 46, 50, 102, 32, 61, 62, 32, 67, 91, 37, 100, 93, 61, 37, 46, 50, 102, 10};

.visible .entry _Z9vectorAddPKfS0_Pfi(
	.param .u64 .ptr .align 1 _Z9vectorAddPKfS0_Pfi_param_0,
	.param .u64 .ptr .align 1 _Z9vectorAddPKfS0_Pfi_param_1,
	.param .u64 .ptr .align 1 _Z9vectorAddPKfS0_Pfi_param_2,
	.param .u32 _Z9vectorAddPKfS0_Pfi_param_3
)
{
	.local .align 16 .b8 	__local_depot0[48];
	.reg .b64 	%SP;
	.reg .b64 	%SPL;
	.reg .pred 	%p<2>;
	.reg .b32 	%r<8>;
	.reg .b32 	%f<6>;
	.reg .b64 	%rd<15>;
	.reg .b64 	%fd<4>;

	mov.u64 	%SPL, __local_depot0;
	cvta.local.u64 	%SP, %SPL;
	ld.param.u64 	%rd1, [_Z9vectorAddPKfS0_Pfi_param_0];
	ld.param.u64 	%rd2, [_Z9vectorAddPKfS0_Pfi_param_1];
	ld.param.u64 	%rd3, [_Z9vectorAddPKfS0_Pfi_param_2];
	ld.param.u32 	%r2, [_Z9vectorAddPKfS0_Pfi_param_3];
	mov.u32 	%r3, %ntid.x;
	mov.u32 	%r4, %ctaid.x;
	mov.u32 	%r5, %tid.x;
	mad.lo.s32 	%r1, %r3, %r4, %r5;
	setp.ge.s32 	%p1, %r1, %r2;
	@%p1 bra 	$L__BB0_2;
	add.u64 	%rd4, %SP, 0;
	add.u64 	%rd5, %SPL, 0;
	cvta.to.global.u64 	%rd6, %rd1;
	cvta.to.global.u64 	%rd7, %rd2;
	cvta.to.global.u64 	%rd8, %rd3;
	mul.wide.s32 	%rd9, %r1, 4;
	add.s64 	%rd10, %rd6, %rd9;
	ld.global.f32 	%f1, [%rd10];
	add.s64 	%rd11, %rd7, %rd9;
	ld.global.f32 	%f2, [%rd11];
	add.f32 	%f3, %f1, %f2;
	add.s64 	%rd12, %rd8, %rd9;
	st.global.f32 	[%rd12], %f3;
	ld.global.f32 	%f4, [%rd10];
	cvt.f64.f32 	%fd1, %f4;
	ld.global.f32 	%f5, [%rd11];
	cvt.f64.f32 	%fd2, %f5;
	cvt.f64.f32 	%fd3, %f3;
	st.local.v2.u32 	[%rd5], {%r1, %r1};
	st.local.f64 	[%rd5+8], %fd1;
	st.local.u32 	[%rd5+16], %r1;
	st.local.f64 	[%rd5+24], %fd2;
	st.local.u32 	[%rd5+32], %r1;
	st.local.f64 	[%rd5+40], %fd3;
	mov.u64 	%rd13, $str;
	cvta.global.u64 	%rd14, %rd13;
	{ // callseq 0, 0
	.param .b64 param0;
	st.param.b64 	[param0], %rd14;
	.param .b64 param1;
	st.param.b64 	[param1], %rd4;
	.param .b32 retval0;
	call.uni (retval0), 
	vprintf, 
	(
	param0, 
	param1
	);
	ld.param.b32 	%r6, [retval0];
	} // callseq 0
$L__BB0_2:
	ret;

}


// ===== COMPILED SASS (sm_100) =====

	.target	sm_100

	.elftype	@"ET_EXEC"


//--------------------- .note.nv.tkinfo           --------------------------
	.section	.note.nv.tkinfo,"",@"SHT_NOTE"
	.sectionflags	@"SHF_NOTE_NV_TKINFO"
	.tkinfo
        /*0018*/ 	.word	0x00000002
        /*0030*/ 	.string	""
        /*0030*/ 	.string	"ptxas"
        /*0030*/ 	.string	"Cuda compilation tools, release 13.0, V13.0.88"
        /*0030*/ 	.string	"Build cuda_13.0.r13.0/compiler.36424714_0"
        /*0030*/ 	.string	"-arch sm_100 -m 64 "



//--------------------- .note.nv.cuinfo           --------------------------
	.section	.note.nv.cuinfo,"",@"SHT_NOTE"
	.sectionflags	@"SHF_NOTE_NV_CUINFO"
        /*0018*/ 	.short	0x0002
        /*001a*/ 	.short	0x0064
        /*001c*/ 	.short	0x0082
	.zero		2


//--------------------- .nv.info                  --------------------------
	.section	.nv.info,"",@"SHT_CUDA_INFO"
	.align	4


	//----- nvinfo : EIATTR_REGCOUNT
	.align		4
        /*0000*/ 	.byte	0x04, 0x2f
        /*0002*/ 	.short	(.L_2 - .L_1)
	.align		4
.L_1:
        /*0004*/ 	.word	index@(_Z9vectorAddPKfS0_Pfi)
        /*0008*/ 	.word	0x00000018


	//----- nvinfo : EIATTR_FRAME_SIZE
	.align		4
.L_2:
        /*000c*/ 	.byte	0x04, 0x11
        /*000e*/ 	.short	(.L_4 - .L_3)
	.align		4
.L_3:
        /*0010*/ 	.word	index@(_Z9vectorAddPKfS0_Pfi)
        /*0014*/ 	.word	0x00000030


	//----- nvinfo : EIATTR_MIN_STACK_SIZE
	.align		4
.L_4:
        /*0018*/ 	.byte	0x04, 0x12
        /*001a*/ 	.short	(.L_6 - .L_5)
	.align		4
.L_5:
        /*001c*/ 	.word	index@(_Z9vectorAddPKfS0_Pfi)
        /*0020*/ 	.word	0x00000030
.L_6:


//--------------------- .nv.compat                --------------------------
	.section	.nv.compat,"",@"SHT_CUDA_COMPAT_INFO"
	.align	4
        /*0000*/ 	.byte	0x02, 0x09, 0x00, 0x00, 0x02, 0x02, 0x01, 0x00, 0x02, 0x05, 0x05, 0x00, 0x03, 0x07, 0x01, 0x01
        /*0010*/ 	.byte	0x02, 0x03, 0x00, 0x00, 0x02, 0x06, 0x01, 0x00, 0x04, 0x0b, 0x08, 0x00, 0x09, 0x00, 0x00, 0x00
        /*0020*/ 	.byte	0x00, 0x00, 0x00, 0x00


//--------------------- .nv.info._Z9vectorAddPKfS0_Pfi --------------------------
	.section	.nv.info._Z9vectorAddPKfS0_Pfi,"",@"SHT_CUDA_INFO"
	.sectionflags	@""
	.align	4


	//----- nvinfo : EIATTR_CUDA_API_VERSION
	.align		4
        /*0000*/ 	.byte	0x04, 0x37
        /*0002*/ 	.short	(.L_8 - .L_7)
.L_7:
        /*0004*/ 	.word	0x00000082


	//----- nvinfo : EIATTR_KPARAM_INFO
	.align		4
.L_8:
        /*0008*/ 	.byte	0x04, 0x17
        /*000a*/ 	.short	(.L_10 - .L_9)
.L_9:
        /*000c*/ 	.word	0x00000000
        /*0010*/ 	.short	0x0003
        /*0012*/ 	.short	0x0018
        /*0014*/ 	.byte	0x00, 0xf0, 0x11, 0x00


	//----- nvinfo : EIATTR_KPARAM_INFO
	.align		4
.L_10:
        /*0018*/ 	.byte	0x04, 0x17
        /*001a*/ 	.short	(.L_12 - .L_11)
.L_11:
        /*001c*/ 	.word	0x00000000
        /*0020*/ 	.short	0x0002
        /*0022*/ 	.short	0x0010
        /*0024*/ 	.byte	0x00, 0xf5, 0x21, 0x00


	//----- nvinfo : EIATTR_KPARAM_INFO
	.align		4
.L_12:
        /*0028*/ 	.byte	0x04, 0x17
        /*002a*/ 	.short	(.L_14 - .L_13)
.L_13:
        /*002c*/ 	.word	0x00000000
        /*0030*/ 	.short	0x0001
        /*0032*/ 	.short	0x0008
        /*0034*/ 	.byte	0x00, 0xf5, 0x21, 0x00


	//----- nvinfo : EIATTR_KPARAM_INFO
	.align		4
.L_14:
        /*0038*/ 	.byte	0x04, 0x17
        /*003a*/ 	.short	(.L_16 - .L_15)
.L_15:
        /*003c*/ 	.word	0x00000000
        /*0040*/ 	.short	0x0000
        /*0042*/ 	.short	0x0000
        /*0044*/ 	.byte	0x00, 0xf5, 0x21, 0x00


	//----- nvinfo : EIATTR_SPARSE_MMA_MASK
	.align		4
.L_16:
        /*0048*/ 	.byte	0x03, 0x50
        /*004a*/ 	.short	0x0000


	//----- nvinfo : EIATTR_MAXREG_COUNT
	.align		4
        /*004c*/ 	.byte	0x03, 0x1b
        /*004e*/ 	.short	0x00ff


	//----- nvinfo : EIATTR_EXTERNS
	.align		4
        /*0050*/ 	.byte	0x04, 0x0f
        /*0052*/ 	.short	(.L_18 - .L_17)


	//   ....[0]....
	.align		4
.L_17:
        /*0054*/ 	.word	index@(vprintf)


	//----- nvinfo : EIATTR_MERCURY_ISA_VERSION
	.align		4
.L_18:
        /*0058*/ 	.byte	0x03, 0x5f
        /*005a*/ 	.short	0x0101


	//----- nvinfo : EIATTR_VRC_CTA_INIT_COUNT
	.align		4
        /*005c*/ 	.byte	0x02, 0x4a
	.zero		1
	.zero		1


	//----- nvinfo : EIATTR_SYSCALL_OFFSETS
	.align		4
        /*0060*/ 	.byte	0x04, 0x46
        /*0062*/ 	.short	(.L_20 - .L_19)


	//   ....[0]....
.L_19:
        /*0064*/ 	.word	0x000002a0


	//----- nvinfo : EIATTR_EXIT_INSTR_OFFSETS
	.align		4
.L_20:
        /*0068*/ 	.byte	0x04, 0x1c
        /*006a*/ 	.short	(.L_22 - .L_21)


	//   ....[0]....
.L_21:
        /*006c*/ 	.word	0x000000c0


	//   ....[1]....
        /*0070*/ 	.word	0x000002b0


	//----- nvinfo : EIATTR_CRS_STACK_SIZE
	.align		4
.L_22:
        /*0074*/ 	.byte	0x04, 0x1e
        /*0076*/ 	.short	(.L_24 - .L_23)
.L_23:
        /*0078*/ 	.word	0x00000000


	//----- nvinfo : EIATTR_CBANK_PARAM_SIZE
	.align		4
.L_24:
        /*007c*/ 	.byte	0x03, 0x19
        /*007e*/ 	.short	0x001c


	//----- nvinfo : EIATTR_PARAM_CBANK
	.align		4
        /*0080*/ 	.byte	0x04, 0x0a
        /*0082*/ 	.short	(.L_26 - .L_25)
	.align		4
.L_25:
        /*0084*/ 	.word	index@(.nv.constant0._Z9vectorAddPKfS0_Pfi)
        /*0088*/ 	.short	0x0380
        /*008a*/ 	.short	0x001c


	//----- nvinfo : EIATTR_SW_WAR
	.align		4
.L_26:
        /*008c*/ 	.byte	0x04, 0x36
        /*008e*/ 	.short	(.L_28 - .L_27)
.L_27:
        /*0090*/ 	.word	0x00000008
.L_28:


//--------------------- .nv.callgraph             --------------------------
	.section	.nv.callgraph,"",@"SHT_CUDA_CALLGRAPH"
	.align	4
	.sectionentsize	8
	.align		4
        /*0000*/ 	.word	0x00000000
	.align		4
        /*0004*/ 	.word	0xffffffff
	.align		4
        /*0008*/ 	.word	index@(_Z9vectorAddPKfS0_Pfi)
	.align		4
        /*000c*/ 	.word	index@(vprintf)
	.align		4
        /*0010*/ 	.word	0x00000000
	.align		4
        /*0014*/ 	.word	0xfffffffe
	.align		4
        /*0018*/ 	.word	0x00000000
	.align		4
        /*001c*/ 	.word	0xfffffffd
	.align		4
        /*0020*/ 	.word	0x00000000
	.align		4
        /*0024*/ 	.word	0xfffffffc


//--------------------- .nv.constant4             --------------------------
	.section	.nv.constant4,"a",@progbits
	.align	8
	.align		8
.nv.constant4:
        /*0000*/ 	.dword	vprintf
	.align		8
        /*0008*/ 	.dword	$str


//--------------------- .text._Z9vectorAddPKfS0_Pfi --------------------------
	.section	.text._Z9vectorAddPKfS0_Pfi,"ax",@progbits
	.align	128
        .global         _Z9vectorAddPKfS0_Pfi
        .type           _Z9vectorAddPKfS0_Pfi,@function
        .size           _Z9vectorAddPKfS0_Pfi,(.L_x_2 - _Z9vectorAddPKfS0_Pfi)
        .other          _Z9vectorAddPKfS0_Pfi,@"STO_CUDA_ENTRY STV_DEFAULT"
_Z9vectorAddPKfS0_Pfi:
.text._Z9vectorAddPKfS0_Pfi:
[----:B------:R-:W0:Y:S01]  /*0000*/  LDC R1, c[0x0][0x37c] ;  /* 0x0000df00ff017b82 */ /* 0x000e220000000800 */
[----:B------:R-:W1:Y:S01]  /*0010*/  S2R R2, SR_CTAID.X ;  /* 0x0000000000027919 */ /* 0x000e620000002500 */
[----:B------:R-:W2:Y:S01]  /*0020*/  LDCU UR5, c[0x0][0x2fc] ;  /* 0x00005f80ff0577ac */ /* 0x000ea20008000800 */
[----:B0-----:R-:W-:Y:S01]  /*0030*/  IADD3 R1, PT, PT, R1, -0x30, RZ ;  /* 0xffffffd001017810 */ /* 0x001fe20007ffe0ff */
[----:B------:R-:W1:Y:S01]  /*0040*/  S2R R3, SR_TID.X ;  /* 0x0000000000037919 */ /* 0x000e620000002100 */
[----:B------:R-:W1:Y:S01]  /*0050*/  LDCU UR6, c[0x0][0x360] ;  /* 0x00006c00ff0677ac */ /* 0x000e620008000800 */
[----:B------:R-:W0:Y:S01]  /*0060*/  LDCU UR7, c[0x0][0x398] ;  /* 0x00007300ff0777ac */ /* 0x000e220008000800 */
[----:B------:R-:W3:Y:S02]  /*0070*/  LDCU UR4, c[0x0][0x2f8] ;  /* 0x00005f00ff0477ac */ /* 0x000ee40008000800 */
[----:B---3--:R-:W-:-:S04]  /*0080*/  IADD3 R6, P1, PT, R1, UR4, RZ ;  /* 0x0000000401067c10 */ /* 0x008fc8000ff3e0ff */
[----:B--2---:R-:W-:Y:S01]  /*0090*/  IADD3.X R7, PT, PT, RZ, UR5, RZ, P1, !PT ;  /* 0x00000005ff077c10 */ /* 0x004fe20008ffe4ff */
[----:B-1----:R-:W-:-:S05]  /*00a0*/  IMAD R2, R2, UR6, R3 ;  /* 0x0000000602027c24 */ /* 0x002fca000f8e0203 */
[----:B0-----:R-:W-:-:S13]  /*00b0*/  ISETP.GE.AND P0, PT, R2, UR7, PT ;  /* 0x0000000702007c0c */ /* 0x001fda000bf06270 */
[----:B------:R-:W-:Y:S05]  /*00c0*/  @P0 EXIT ;  /* 0x000000000000094d */ /* 0x000fea0003800000 */
[----:B------:R-:W0:Y:S01]  /*00d0*/  LDC.64 R4, c[0x0][0x380] ;  /* 0x0000e000ff047b82 */ /* 0x000e220000000a00 */
[----:B------:R-:W1:Y:S07]  /*00e0*/  LDCU.64 UR4, c[0x0][0x358] ;  /* 0x00006b00ff0477ac */ /* 0x000e6e0008000a00 */
[----:B------:R-:W2:Y:S08]  /*00f0*/  LDC.64 R14, c[0x0][0x388] ;  /* 0x0000e200ff0e7b82 */ /* 0x000eb00000000a00 */
[----:B------:R-:W3:Y:S01]  /*0100*/  LDC.64 R16, c[0x0][0x390] ;  /* 0x0000e400ff107b82 */ /* 0x000ee20000000a00 */
[----:B0-----:R-:W-:-:S05]  /*0110*/  IMAD.WIDE R4, R2, 0x4, R4 ;  /* 0x0000000402047825 */ /* 0x001fca00078e0204 */
[----:B-1----:R-:W4:Y:S01]  /*0120*/  LDG.E R0, desc[UR4][R4.64] ;  /* 0x0000000404007981 */ /* 0x002f22000c1e1900 */
[----:B--2---:R-:W-:-:S05]  /*0130*/  IMAD.WIDE R14, R2, 0x4, R14 ;  /* 0x00000004020e7825 */ /* 0x004fca00078e020e */
[----:B------:R-:W4:Y:S01]  /*0140*/  LDG.E R3, desc[UR4][R14.64] ;  /* 0x000000040e037981 */ /* 0x000f22000c1e1900 */
[----:B---3--:R-:W-:-:S04]  /*0150*/  IMAD.WIDE R16, R2, 0x4, R16 ;  /* 0x0000000402107825 */ /* 0x008fc800078e0210 */
[----:B----4-:R-:W-:-:S05]  /*0160*/  FADD R19, R0, R3 ;  /* 0x0000000300137221 */ /* 0x010fca0000000000 */
[----:B------:R0:W-:Y:S04]  /*0170*/  STG.E desc[UR4][R16.64], R19 ;  /* 0x0000001310007986 */ /* 0x0001e8000c101904 */
[----:B------:R-:W2:Y:S04]  /*0180*/  LDG.E R8, desc[UR4][R4.64] ;  /* 0x0000000404087981 */ /* 0x000ea8000c1e1900 */
[----:B------:R1:W3:Y:S01]  /*0190*/  LDG.E R10, desc[UR4][R14.64] ;  /* 0x000000040e0a7981 */ /* 0x0002e2000c1e1900 */
[----:B------:R-:W4:Y:S01]  /*01a0*/  F2F.F64.F32 R12, R19 ;  /* 0x00000013000c7310 */ /* 0x000f220000201800 */
[----:B------:R-:W-:Y:S01]  /*01b0*/  IMAD.MOV.U32 R3, RZ, RZ, R2 ;  /* 0x000000ffff037224 */ /* 0x000fe200078e0002 */
[----:B------:R-:W-:Y:S01]  /*01c0*/  MOV R0, 0x0 ;  /* 0x0000000000007802 */ /* 0x000fe20000000f00 */
[----:B------:R0:W-:Y:S01]  /*01d0*/  STL [R1+0x10], R2 ;  /* 0x0000100201007387 */ /* 0x0001e20000100800 */
[----:B------:R-:W5:Y:S03]  /*01e0*/  LDCU.64 UR4, c[0x4][0x8] ;  /* 0x01000100ff0477ac */ /* 0x000f660008000a00 */
[----:B------:R0:W-:Y:S01]  /*01f0*/  STL [R1+0x20], R2 ;  /* 0x0000200201007387 */ /* 0x0001e20000100800 */
[----:B-1----:R0:W1:Y:S03]  /*0200*/  LDC.64 R14, c[0x4][R0] ;  /* 0x01000000000e7b82 */ /* 0x0020660000000a00 */
[----:B------:R0:W-:Y:S04]  /*0210*/  STL.64 [R1], R2 ;  /* 0x0000000201007387 */ /* 0x0001e80000100a00 */
[----:B----4-:R0:W-:Y:S01]  /*0220*/  STL.64 [R1+0x28], R12 ;  /* 0x0000280c01007387 */ /* 0x0101e20000100a00 */
[----:B-----5:R-:W-:Y:S01]  /*0230*/  MOV R4, UR4 ;  /* 0x0000000400047c02 */ /* 0x020fe20008000f00 */
[----:B------:R-:W-:Y:S01]  /*0240*/  IMAD.U32 R5, RZ, RZ, UR5 ;  /* 0x00000005ff057e24 */ /* 0x000fe2000f8e00ff */
[----:B--2---:R-:W2:Y:S08]  /*0250*/  F2F.F64.F32 R8, R8 ;  /* 0x0000000800087310 */ /* 0x004eb00000201800 */
[----:B---3--:R-:W3:Y:S01]  /*0260*/  F2F.F64.F32 R10, R10 ;  /* 0x0000000a000a7310 */ /* 0x008ee20000201800 */
[----:B--2---:R0:W-:Y:S04]  /*0270*/  STL.64 [R1+0x8], R8 ;  /* 0x0000080801007387 */ /* 0x0041e80000100a00 */
[----:B-1-3--:R0:W-:Y:S02]  /*0280*/  STL.64 [R1+0x18], R10 ;  /* 0x0000180a01007387 */ /* 0x00a1e40000100a00 */
[----:B------:R-:W-:-:S07]  /*0290*/  LEPC R20, `(.L_x_0) ;  /* 0x000000001014794e */ /* 0x000fce0000000000 */
[----:B0-----:R-:W-:Y:S05]  /*02a0*/  CALL.ABS.NOINC R14 ;  /* 0x000000000e007343 */ /* 0x001fea0003c00000 */
.L_x_0:
[----:B------:R-:W-:Y:S05]  /*02b0*/  EXIT ;  /* 0x000000000000794d */ /* 0x000fea0003800000 */
.L_x_1:
[----:B------:R-:W-:-:S00]  /*02c0*/  BRA `(.L_x_1) ;  /* 0xfffffffc00fc7947 */ /* 0x000fc0000383ffff */
[----:B------:R-:W-:-:S00]  /*02d0*/  NOP ;  /* 0x0000000000007918 */ /* 0x000fc00000000000 */
        /* <DEDUP_REMOVED lines=10> */
.L_x_2:


//--------------------- .nv.global.init           --------------------------
	.section	.nv.global.init,"aw",@progbits
.nv.global.init:
	.type		$str,@object
	.size		$str,(.L_0 - $str)
$str:
        /*0000*/ 	.byte	0x54, 0x68, 0x72, 0x65, 0x61, 0x64, 0x20, 0x23, 0x25, 0x64, 0x2c, 0x20, 0x41, 0x5b, 0x25, 0x64
        /*0010*/ 	.byte	0x5d, 0x3d, 0x25, 0x2e, 0x32, 0x66, 0x20, 0x2b, 0x20, 0x42, 0x5b, 0x25, 0x64, 0x5d, 0x3d, 0x25
        /*0020*/ 	.byte	0x2e, 0x32, 0x66, 0x20, 0x3d, 0x3e, 0x20, 0x43, 0x5b, 0x25, 0x64, 0x5d, 0x3d, 0x25, 0x2e, 0x32
        /*0030*/ 	.byte	0x66, 0x0a, 0x00
.L_0:


//--------------------- .nv.shared.reserved.0     --------------------------
	.section	.nv.shared.reserved.0,"aw",@nobits
	.weak		__nv_reservedSMEM_offset_0_alias
	.size		__nv_reservedSMEM_offset_0_alias, 0, 64
	.other		__nv_reservedSMEM_offset_0_alias,@"STO_CUDA_RESERVED_SHARED STV_DEFAULT"
__nv_reservedSMEM_offset_0_alias:
	.zero		0
	.zero		64


//--------------------- .nv.constant0._Z9vectorAddPKfS0_Pfi --------------------------
	.section	.nv.constant0._Z9vectorAddPKfS0_Pfi,"a",@progbits
	.sectionflags	@""
	.align	4
.nv.constant0._Z9vectorAddPKfS0_Pfi:
	.zero		924


//--------------------- SYMBOLS --------------------------

	.type		.nv.reservedSmem.offset0,@object
	.size		.nv.reservedSmem.offset0,0x4
	.type		vprintf,@function
